//
// Generated by NVIDIA NVVM Compiler
//
// Compiler Build ID: CL-36424714
// Cuda compilation tools, release 13.0, V13.0.88
// Based on NVVM 20.0.0
//

.version 9.0
.target sm_100
.address_size 64

	// .globl	_Z3funPi
.extern .func  (.param .b32 func_retval0) vprintf
(
	.param .b64 vprintf_param_0,
	.param .b64 vprintf_param_1
)
;
.global .align 1 .b8 $str[4] = {37, 100, 10};

.visible .entry _Z3funPi(
	.param .u64 .ptr .align 1 _Z3funPi_param_0
)
{
	.local .align 8 .b8 	__local_depot0[8];
	.reg .b64 	%SP;
	.reg .b64 	%SPL;
	.reg .b32 	%r<4>;
	.reg .b64 	%rd<5>;

	mov.u64 	%SPL, __local_depot0;
	cvta.local.u64 	%SP, %SPL;
	add.u64 	%rd1, %SP, 0;
	add.u64 	%rd2, %SPL, 0;
	mov.b32 	%r1, 1;
	st.local.u32 	[%rd2], %r1;
	mov.u64 	%rd3, $str;
	cvta.global.u64 	%rd4, %rd3;
	{ // callseq 0, 0
	.param .b64 param0;
	st.param.b64 	[param0], %rd4;
	.param .b64 param1;
	st.param.b64 	[param1], %rd1;
	.param .b32 retval0;
	call.uni (retval0), 
	vprintf, 
	(
	param0, 
	param1
	);
	ld.param.b32 	%r2, [retval0];
	} // callseq 0
	ret;

}


// ===== COMPILED SASS (sm_100) =====

	.target	sm_100

	.elftype	@"ET_EXEC"


//--------------------- .note.nv.tkinfo           --------------------------
	.section	.note.nv.tkinfo,"",@"SHT_NOTE"
	.sectionflags	@"SHF_NOTE_NV_TKINFO"
	.tkinfo
        /*0018*/ 	.word	0x00000002
        /*0030*/ 	.string	""
        /*0030*/ 	.string	"ptxas"
        /*0030*/ 	.string	"Cuda compilation tools, release 13.0, V13.0.88"
        /*0030*/ 	.string	"Build cuda_13.0.r13.0/compiler.36424714_0"
        /*0030*/ 	.string	"-arch sm_100 -m 64 "



//--------------------- .note.nv.cuinfo           --------------------------
	.section	.note.nv.cuinfo,"",@"SHT_NOTE"
	.sectionflags	@"SHF_NOTE_NV_CUINFO"
        /*0018*/ 	.short	0x0002
        /*001a*/ 	.short	0x0064
        /*001c*/ 	.short	0x0082
	.zero		2


//--------------------- .nv.info                  --------------------------
	.section	.nv.info,"",@"SHT_CUDA_INFO"
	.align	4


	//----- nvinfo : EIATTR_REGCOUNT
	.align		4
        /*0000*/ 	.byte	0x04, 0x2f
        /*0002*/ 	.short	(.L_2 - .L_1)
	.align		4
.L_1:
        /*0004*/ 	.word	index@(_Z3funPi)
        /*0008*/ 	.word	0x00000018


	//----- nvinfo : EIATTR_FRAME_SIZE
	.align		4
.L_2:
        /*000c*/ 	.byte	0x04, 0x11
        /*000e*/ 	.short	(.L_4 - .L_3)
	.align		4
.L_3:
        /*0010*/ 	.word	index@(_Z3funPi)
        /*0014*/ 	.word	0x00000008


	//----- nvinfo : EIATTR_MIN_STACK_SIZE
	.align		4
.L_4:
        /*0018*/ 	.byte	0x04, 0x12
        /*001a*/ 	.short	(.L_6 - .L_5)
	.align		4
.L_5:
        /*001c*/ 	.word	index@(_Z3funPi)
        /*0020*/ 	.word	0x00000008
.L_6:


//--------------------- .nv.compat                --------------------------
	.section	.nv.compat,"",@"SHT_CUDA_COMPAT_INFO"
	.align	4
        /*0000*/ 	.byte	0x02, 0x09, 0x00, 0x00, 0x02, 0x02, 0x01, 0x00, 0x02, 0x05, 0x05, 0x00, 0x03, 0x07, 0x01, 0x01
        /*0010*/ 	.byte	0x02, 0x03, 0x00, 0x00, 0x02, 0x06, 0x01, 0x00, 0x04, 0x0b, 0x08, 0x00, 0x09, 0x00, 0x00, 0x00
        /*0020*/ 	.byte	0x00, 0x00, 0x00, 0x00


//--------------------- .nv.info._Z3funPi         --------------------------
	.section	.nv.info._Z3funPi,"",@"SHT_CUDA_INFO"
	.sectionflags	@""
	.align	4


	//----- nvinfo : EIATTR_CUDA_API_VERSION
	.align		4
        /*0000*/ 	.byte	0x04, 0x37
        /*0002*/ 	.short	(.L_8 - .L_7)
.L_7:
        /*0004*/ 	.word	0x00000082


	//----- nvinfo : EIATTR_KPARAM_INFO
	.align		4
.L_8:
        /*0008*/ 	.byte	0x04, 0x17
        /*000a*/ 	.short	(.L_10 - .L_9)
.L_9:
        /*000c*/ 	.word	0x00000000
        /*0010*/ 	.short	0x0000
        /*0012*/ 	.short	0x0000
        /*0014*/ 	.byte	0x00, 0xf5, 0x21, 0x00


	//----- nvinfo : EIATTR_SPARSE_MMA_MASK
	.align		4
.L_10:
        /*0018*/ 	.byte	0x03, 0x50
        /*001a*/ 	.short	0x0000


	//----- nvinfo : EIATTR_MAXREG_COUNT
	.align		4
        /*001c*/ 	.byte	0x03, 0x1b
        /*001e*/ 	.short	0x00ff


	//----- nvinfo : EIATTR_EXTERNS
	.align		4
        /*0020*/ 	.byte	0x04, 0x0f
        /*0022*/ 	.short	(.L_12 - .L_11)


	//   ....[0]....
	.align		4
.L_11:
        /*0024*/ 	.word	index@(vprintf)


	//----- nvinfo : EIATTR_MERCURY_ISA_VERSION
	.align		4
.L_12:
        /*0028*/ 	.byte	0x03, 0x5f
        /*002a*/ 	.short	0x0101


	//----- nvinfo : EIATTR_VRC_CTA_INIT_COUNT
	.align		4
        /*002c*/ 	.byte	0x02, 0x4a
	.zero		1
	.zero		1


	//----- nvinfo : EIATTR_SYSCALL_OFFSETS
	.align		4
        /*0030*/ 	.byte	0x04, 0x46
        /*0032*/ 	.short	(.L_14 - .L_13)


	//   ....[0]....
.L_13:
        /*0034*/ 	.word	0x000000e0


	//----- nvinfo : EIATTR_EXIT_INSTR_OFFSETS
	.align		4
.L_14:
        /*0038*/ 	.byte	0x04, 0x1c
        /*003a*/ 	.short	(.L_16 - .L_15)


	//   ....[0]....
.L_15:
        /*003c*/ 	.word	0x000000f0


	//----- nvinfo : EIATTR_CBANK_PARAM_SIZE
	.align		4
.L_16:
        /*0040*/ 	.byte	0x03, 0x19
        /*0042*/ 	.short	0x0008


	//----- nvinfo : EIATTR_PARAM_CBANK
	.align		4
        /*0044*/ 	.byte	0x04, 0x0a
        /*0046*/ 	.short	(.L_18 - .L_17)
	.align		4
.L_17:
        /*0048*/ 	.word	index@(.nv.constant0._Z3funPi)
        /*004c*/ 	.short	0x0380
        /*004e*/ 	.short	0x0008


	//----- nvinfo : EIATTR_SW_WAR
	.align		4
.L_18:
        /*0050*/ 	.byte	0x04, 0x36
        /*0052*/ 	.short	(.L_20 - .L_19)
.L_19:
        /*0054*/ 	.word	0x00000008
.L_20:


//--------------------- .nv.callgraph             --------------------------
	.section	.nv.callgraph,"",@"SHT_CUDA_CALLGRAPH"
	.align	4
	.sectionentsize	8
	.align		4
        /*0000*/ 	.word	0x00000000
	.align		4
        /*0004*/ 	.word	0xffffffff
	.align		4
        /*0008*/ 	.word	index@(_Z3funPi)
	.align		4
        /*000c*/ 	.word	index@(vprintf)
	.align		4
        /*0010*/ 	.word	0x00000000
	.align		4
        /*0014*/ 	.word	0xfffffffe
	.align		4
        /*0018*/ 	.word	0x00000000
	.align		4
        /*001c*/ 	.word	0xfffffffd
	.align		4
        /*0020*/ 	.word	0x00000000
	.align		4
        /*0024*/ 	.word	0xfffffffc


//--------------------- .nv.constant4             --------------------------
	.section	.nv.constant4,"a",@progbits
	.align	8
	.align		8
.nv.constant4:
        /*0000*/ 	.dword	vprintf
	.align		8
        /*0008*/ 	.dword	$str


//--------------------- .text._Z3funPi            --------------------------
	.section	.text._Z3funPi,"ax",@progbits
	.align	128
        .global         _Z3funPi
        .type           _Z3funPi,@function
        .size           _Z3funPi,(.L_x_2 - _Z3funPi)
        .other          _Z3funPi,@"STO_CUDA_ENTRY STV_DEFAULT"
_Z3funPi:
.text._Z3funPi:
[----:B------:R-:W0:Y:S02]  /*0000*/  LDC R1, c[0x0][0x37c] ;  /* 0x0000df00ff017b82 */ /* 0x000e240000000800 */
[----:B0-----:R-:W-:Y:S01]  /*0010*/  VIADD R1, R1, 0xfffffff8 ;  /* 0xfffffff801017836 */ /* 0x001fe20000000000 */
[----:B------:R-:W-:Y:S01]  /*0020*/  MOV R0, 0x0 ;  /* 0x0000000000007802 */ /* 0x000fe20000000f00 */
[----:B------:R-:W-:Y:S01]  /*0030*/  IMAD.MOV.U32 R8, RZ, RZ, 0x1 ;  /* 0x00000001ff087424 */ /* 0x000fe200078e00ff */
[----:B------:R-:W0:Y:S03]  /*0040*/  LDCU UR4, c[0x0][0x2f8] ;  /* 0x00005f00ff0477ac */ /* 0x000e260008000800 */
[----:B------:R1:W2:Y:S01]  /*0050*/  LDC.64 R2, c[0x4][R0] ;  /* 0x0100000000027b82 */ /* 0x0002a20000000a00 */
[----:B------:R1:W-:Y:S01]  /*0060*/  STL [R1], R8 ;  /* 0x0000000801007387 */ /* 0x0003e20000100800 */
[----:B------:R-:W3:Y:S01]  /*0070*/  LDCU.64 UR6, c[0x4][0x8] ;  /* 0x01000100ff0677ac */ /* 0x000ee20008000a00 */
[----:B------:R-:W4:Y:S01]  /*0080*/  LDCU UR5, c[0x0][0x2fc] ;  /* 0x00005f80ff0577ac */ /* 0x000f220008000800 */
[----:B0-----:R-:W-:-:S02]  /*0090*/  IADD3 R6, P0, PT, R1, UR4, RZ ;  /* 0x0000000401067c10 */ /* 0x001fc4000ff1e0ff */
[----:B---3--:R-:W-:Y:S01]  /*00a0*/  MOV R4, UR6 ;  /* 0x0000000600047c02 */ /* 0x008fe20008000f00 */
[----:B------:R-:W-:Y:S01]  /*00b0*/  IMAD.U32 R5, RZ, RZ, UR7 ;  /* 0x00000007ff057e24 */ /* 0x000fe2000f8e00ff */
[----:B-1--4-:R-:W-:-:S09]  /*00c0*/  IADD3.X R7, PT, PT, RZ, UR5, RZ, P0, !PT ;  /* 0x00000005ff077c10 */ /* 0x012fd200087fe4ff */
[----:B------:R-:W-:-:S07]  /*00d0*/  LEPC R20, `(.L_x_0) ;  /* 0x000000001014794e */ /* 0x000fce0000000000 */
[----:B--2---:R-:W-:Y:S05]  /*00e0*/  CALL.ABS.NOINC R2 ;  /* 0x0000000002007343 */ /* 0x004fea0003c00000 */
.L_x_0:
[----:B------:R-:W-:Y:S05]  /*00f0*/  EXIT ;  /* 0x000000000000794d */ /* 0x000fea0003800000 */
.L_x_1:
[----:B------:R-:W-:-:S00]  /*0100*/  BRA `(.L_x_1) ;  /* 0xfffffffc00fc7947 */ /* 0x000fc0000383ffff */
[----:B------:R-:W-:-:S00]  /*0110*/  NOP ;  /* 0x0000000000007918 */ /* 0x000fc00000000000 */
        /* <DEDUP_REMOVED lines=14> */
.L_x_2:


//--------------------- .nv.global.init           --------------------------
	.section	.nv.global.init,"aw",@progbits
.nv.global.init:
	.type		$str,@object
	.size		$str,(.L_0 - $str)
$str:
        /*0000*/ 	.byte	0x25, 0x64, 0x0a, 0x00
.L_0:


//--------------------- .nv.shared.reserved.0     --------------------------
	.section	.nv.shared.reserved.0,"aw",@nobits
	.weak		__nv_reservedSMEM_offset_0_alias
	.size		__nv_reservedSMEM_offset_0_alias, 0, 64
	.other		__nv_reservedSMEM_offset_0_alias,@"STO_CUDA_RESERVED_SHARED STV_DEFAULT"
__nv_reservedSMEM_offset_0_alias:
	.zero		0
	.zero		64


//--------------------- .nv.constant0._Z3funPi    --------------------------
	.section	.nv.constant0._Z3funPi,"a",@progbits
	.sectionflags	@""
	.align	4
.nv.constant0._Z3funPi:
	.zero		904


//--------------------- SYMBOLS --------------------------

	.type		.nv.reservedSmem.offset0,@object
	.size		.nv.reservedSmem.offset0,0x4
	.type		vprintf,@function
